//
// Generated by NVIDIA NVVM Compiler
//
// Compiler Build ID: CL-36424714
// Cuda compilation tools, release 13.0, V13.0.88
// Based on NVVM 20.0.0
//

.version 9.0
.target sm_100
.address_size 64

	// .globl	_Z4testPfi

.visible .entry _Z4testPfi(
	.param .u64 .ptr .align 1 _Z4testPfi_param_0,
	.param .u32 _Z4testPfi_param_1
)
{
	.reg .pred 	%p<3>;
	.reg .b32 	%r<3>;
	.reg .b32 	%f<2>;
	.reg .b64 	%rd<5>;

	ld.param.u64 	%rd2, [_Z4testPfi_param_0];
	ld.param.u32 	%r2, [_Z4testPfi_param_1];
	mov.u32 	%r1, %tid.x;
	setp.gt.u32 	%p1, %r1, 7;
	@%p1 bra 	$L__BB0_3;
	cvta.to.global.u64 	%rd3, %rd2;
	mul.wide.u32 	%rd4, %r1, 4;
	add.s64 	%rd1, %rd3, %rd4;
	setp.ge.s32 	%p2, %r1, %r2;
	@%p2 bra 	$L__BB0_3;
	ld.global.f32 	%f1, [%rd1+4];
	st.global.f32 	[%rd1], %f1;
$L__BB0_3:
	ret;

}


// ===== COMPILED SASS (sm_100) =====

	.target	sm_100

	.elftype	@"ET_EXEC"


//--------------------- .note.nv.tkinfo           --------------------------
	.section	.note.nv.tkinfo,"",@"SHT_NOTE"
	.sectionflags	@"SHF_NOTE_NV_TKINFO"
	.tkinfo
        /*0018*/ 	.word	0x00000002
        /*0030*/ 	.string	""
        /*0030*/ 	.string	"ptxas"
        /*0030*/ 	.string	"Cuda compilation tools, release 13.0, V13.0.88"
        /*0030*/ 	.string	"Build cuda_13.0.r13.0/compiler.36424714_0"
        /*0030*/ 	.string	"-arch sm_100 -m 64 "



//--------------------- .note.nv.cuinfo           --------------------------
	.section	.note.nv.cuinfo,"",@"SHT_NOTE"
	.sectionflags	@"SHF_NOTE_NV_CUINFO"
        /*0018*/ 	.short	0x0002
        /*001a*/ 	.short	0x0064
        /*001c*/ 	.short	0x0082
	.zero		2


//--------------------- .nv.info                  --------------------------
	.section	.nv.info,"",@"SHT_CUDA_INFO"
	.align	4


	//----- nvinfo : EIATTR_REGCOUNT
	.align		4
        /*0000*/ 	.byte	0x04, 0x2f
        /*0002*/ 	.short	(.L_1 - .L_0)
	.align		4
.L_0:
        /*0004*/ 	.word	index@(_Z4testPfi)
        /*0008*/ 	.word	0x00000008


	//----- nvinfo : EIATTR_FRAME_SIZE
	.align		4
.L_1:
        /*000c*/ 	.byte	0x04, 0x11
        /*000e*/ 	.short	(.L_3 - .L_2)
	.align		4
.L_2:
        /*0010*/ 	.word	index@(_Z4testPfi)
        /*0014*/ 	.word	0x00000000


	//----- nvinfo : EIATTR_MIN_STACK_SIZE
	.align		4
.L_3:
        /*0018*/ 	.byte	0x04, 0x12
        /*001a*/ 	.short	(.L_5 - .L_4)
	.align		4
.L_4:
        /*001c*/ 	.word	index@(_Z4testPfi)
        /*0020*/ 	.word	0x00000000
.L_5:


//--------------------- .nv.compat                --------------------------
	.section	.nv.compat,"",@"SHT_CUDA_COMPAT_INFO"
	.align	4
        /*0000*/ 	.byte	0x02, 0x09, 0x00, 0x00, 0x02, 0x02, 0x01, 0x00, 0x02, 0x05, 0x05, 0x00, 0x03, 0x07, 0x01, 0x01
        /*0010*/ 	.byte	0x02, 0x03, 0x00, 0x00, 0x02, 0x06, 0x01, 0x00, 0x04, 0x0b, 0x08, 0x00, 0x09, 0x00, 0x00, 0x00
        /*0020*/ 	.byte	0x00, 0x00, 0x00, 0x00


//--------------------- .nv.info._Z4testPfi       --------------------------
	.section	.nv.info._Z4testPfi,"",@"SHT_CUDA_INFO"
	.sectionflags	@""
	.align	4


	//----- nvinfo : EIATTR_CUDA_API_VERSION
	.align		4
        /*0000*/ 	.byte	0x04, 0x37
        /*0002*/ 	.short	(.L_7 - .L_6)
.L_6:
        /*0004*/ 	.word	0x00000082


	//----- nvinfo : EIATTR_KPARAM_INFO
	.align		4
.L_7:
        /*0008*/ 	.byte	0x04, 0x17
        /*000a*/ 	.short	(.L_9 - .L_8)
.L_8:
        /*000c*/ 	.word	0x00000000
        /*0010*/ 	.short	0x0001
        /*0012*/ 	.short	0x0008
        /*0014*/ 	.byte	0x00, 0xf0, 0x11, 0x00


	//----- nvinfo : EIATTR_KPARAM_INFO
	.align		4
.L_9:
        /*0018*/ 	.byte	0x04, 0x17
        /*001a*/ 	.short	(.L_11 - .L_10)
.L_10:
        /*001c*/ 	.word	0x00000000
        /*0020*/ 	.short	0x0000
        /*0022*/ 	.short	0x0000
        /*0024*/ 	.byte	0x00, 0xf5, 0x21, 0x00


	//----- nvinfo : EIATTR_SPARSE_MMA_MASK
	.align		4
.L_11:
        /*0028*/ 	.byte	0x03, 0x50
        /*002a*/ 	.short	0x0000


	//----- nvinfo : EIATTR_MAXREG_COUNT
	.align		4
        /*002c*/ 	.byte	0x03, 0x1b
        /*002e*/ 	.short	0x00ff


	//----- nvinfo : EIATTR_MERCURY_ISA_VERSION
	.align		4
        /*0030*/ 	.byte	0x03, 0x5f
        /*0032*/ 	.short	0x0101


	//----- nvinfo : EIATTR_VRC_CTA_INIT_COUNT
	.align		4
        /*0034*/ 	.byte	0x02, 0x4a
	.zero		1
	.zero		1


	//----- nvinfo : EIATTR_EXIT_INSTR_OFFSETS
	.align		4
        /*0038*/ 	.byte	0x04, 0x1c
        /*003a*/ 	.short	(.L_13 - .L_12)


	//   ....[0]....
.L_12:
        /*003c*/ 	.word	0x00000030


	//   ....[1]....
        /*0040*/ 	.word	0x00000070


	//   ....[2]....
        /*0044*/ 	.word	0x000000c0


	//----- nvinfo : EIATTR_CBANK_PARAM_SIZE
	.align		4
.L_13:
        /*0048*/ 	.byte	0x03, 0x19
        /*004a*/ 	.short	0x000c


	//----- nvinfo : EIATTR_PARAM_CBANK
	.align		4
        /*004c*/ 	.byte	0x04, 0x0a
        /*004e*/ 	.short	(.L_15 - .L_14)
	.align		4
.L_14:
        /*0050*/ 	.word	index@(.nv.constant0._Z4testPfi)
        /*0054*/ 	.short	0x0380
        /*0056*/ 	.short	0x000c


	//----- nvinfo : EIATTR_SW_WAR
	.align		4
.L_15:
        /*0058*/ 	.byte	0x04, 0x36
        /*005a*/ 	.short	(.L_17 - .L_16)
.L_16:
        /*005c*/ 	.word	0x00000008
.L_17:


//--------------------- .nv.callgraph             --------------------------
	.section	.nv.callgraph,"",@"SHT_CUDA_CALLGRAPH"
	.align	4
	.sectionentsize	8
	.align		4
        /*0000*/ 	.word	0x00000000
	.align		4
        /*0004*/ 	.word	0xffffffff
	.align		4
        /*0008*/ 	.word	0x00000000
	.align		4
        /*000c*/ 	.word	0xfffffffe
	.align		4
        /*0010*/ 	.word	0x00000000
	.align		4
        /*0014*/ 	.word	0xfffffffd
	.align		4
        /*0018*/ 	.word	0x00000000
	.align		4
        /*001c*/ 	.word	0xfffffffc


//--------------------- .text._Z4testPfi          --------------------------
	.section	.text._Z4testPfi,"ax",@progbits
	.align	128
        .global         _Z4testPfi
        .type           _Z4testPfi,@function
        .size           _Z4testPfi,(.L_x_1 - _Z4testPfi)
        .other          _Z4testPfi,@"STO_CUDA_ENTRY STV_DEFAULT"
_Z4testPfi:
.text._Z4testPfi:
[----:B------:R-:W-:Y:S01]  /*0000*/  LDC R1, c[0x0][0x37c] ;  /* 0x0000df00ff017b82 */ /* 0x000fe20000000800 */
[----:B------:R-:W0:Y:S02]  /*0010*/  S2R R5, SR_TID.X ;  /* 0x0000000000057919 */ /* 0x000e240000002100 */
[----:B0-----:R-:W-:-:S13]  /*0020*/  ISETP.GT.U32.AND P0, PT, R5, 0x7, PT ;  /* 0x000000070500780c */ /* 0x001fda0003f04070 */
[----:B------:R-:W-:Y:S05]  /*0030*/  @P0 EXIT ;  /* 0x000000000000094d */ /* 0x000fea0003800000 */
[----:B------:R-:W0:Y:S01]  /*0040*/  LDCU UR4, c[0x0][0x388] ;  /* 0x00007100ff0477ac */ /* 0x000e220008000800 */
[----:B------:R-:W1:Y:S01]  /*0050*/  LDC.64 R2, c[0x0][0x380] ;  /* 0x0000e000ff027b82 */ /* 0x000e620000000a00 */
[----:B0-----:R-:W-:-:S13]  /*0060*/  ISETP.GE.AND P0, PT, R5, UR4, PT ;  /* 0x0000000405007c0c */ /* 0x001fda000bf06270 */
[----:B------:R-:W-:Y:S05]  /*0070*/  @P0 EXIT ;  /* 0x000000000000094d */ /* 0x000fea0003800000 */
[----:B------:R-:W0:Y:S01]  /*0080*/  LDCU.64 UR4, c[0x0][0x358] ;  /* 0x00006b00ff0477ac */ /* 0x000e220008000a00 */
[----:B-1----:R-:W-:-:S05]  /*0090*/  IMAD.WIDE.U32 R2, R5, 0x4, R2 ;  /* 0x0000000405027825 */ /* 0x002fca00078e0002 */
[----:B0-----:R-:W2:Y:S04]  /*00a0*/  LDG.E R5, desc[UR4][R2.64+0x4] ;  /* 0x0000040402057981 */ /* 0x001ea8000c1e1900 */
[----:B--2---:R-:W-:Y:S01]  /*00b0*/  STG.E desc[UR4][R2.64], R5 ;  /* 0x0000000502007986 */ /* 0x004fe2000c101904 */
[----:B------:R-:W-:Y:S05]  /*00c0*/  EXIT ;  /* 0x000000000000794d */ /* 0x000fea0003800000 */
.L_x_0:
[----:B------:R-:W-:-:S00]  /*00d0*/  BRA `(.L_x_0) ;  /* 0xfffffffc00fc7947 */ /* 0x000fc0000383ffff */
[----:B------:R-:W-:-:S00]  /*00e0*/  NOP ;  /* 0x0000000000007918 */ /* 0x000fc00000000000 */
        /* <DEDUP_REMOVED lines=9> */
.L_x_1:


//--------------------- .nv.shared.reserved.0     --------------------------
	.section	.nv.shared.reserved.0,"aw",@nobits
	.weak		__nv_reservedSMEM_offset_0_alias
	.size		__nv_reservedSMEM_offset_0_alias, 0, 64
	.other		__nv_reservedSMEM_offset_0_alias,@"STO_CUDA_RESERVED_SHARED STV_DEFAULT"
__nv_reservedSMEM_offset_0_alias:
	.zero		0
	.zero		64


//--------------------- .nv.constant0._Z4testPfi  --------------------------
	.section	.nv.constant0._Z4testPfi,"a",@progbits
	.sectionflags	@""
	.align	4
.nv.constant0._Z4testPfi:
	.zero		908


//--------------------- SYMBOLS --------------------------

	.type		.nv.reservedSmem.offset0,@object
	.size		.nv.reservedSmem.offset0,0x4
